//
// Generated by NVIDIA NVVM Compiler
//
// Compiler Build ID: CL-36424714
// Cuda compilation tools, release 13.0, V13.0.88
// Based on NVVM 20.0.0
//

.version 9.0
.target sm_100
.address_size 64

	// .globl	_Z11mat_mul_gpuPfS_S_iii

.visible .entry _Z11mat_mul_gpuPfS_S_iii(
	.param .u64 .ptr .align 1 _Z11mat_mul_gpuPfS_S_iii_param_0,
	.param .u64 .ptr .align 1 _Z11mat_mul_gpuPfS_S_iii_param_1,
	.param .u64 .ptr .align 1 _Z11mat_mul_gpuPfS_S_iii_param_2,
	.param .u32 _Z11mat_mul_gpuPfS_S_iii_param_3,
	.param .u32 _Z11mat_mul_gpuPfS_S_iii_param_4,
	.param .u32 _Z11mat_mul_gpuPfS_S_iii_param_5
)
{
	.reg .pred 	%p<13>;
	.reg .b32 	%r<41>;
	.reg .b32 	%f<68>;
	.reg .b64 	%rd<53>;

	ld.param.u64 	%rd7, [_Z11mat_mul_gpuPfS_S_iii_param_0];
	ld.param.u64 	%rd8, [_Z11mat_mul_gpuPfS_S_iii_param_1];
	ld.param.u64 	%rd6, [_Z11mat_mul_gpuPfS_S_iii_param_2];
	ld.param.u32 	%r20, [_Z11mat_mul_gpuPfS_S_iii_param_3];
	ld.param.u32 	%r18, [_Z11mat_mul_gpuPfS_S_iii_param_4];
	ld.param.u32 	%r19, [_Z11mat_mul_gpuPfS_S_iii_param_5];
	cvta.to.global.u64 	%rd1, %rd8;
	cvta.to.global.u64 	%rd2, %rd7;
	mov.u32 	%r21, %ctaid.y;
	mov.u32 	%r22, %ntid.y;
	mov.u32 	%r23, %tid.y;
	mad.lo.s32 	%r1, %r21, %r22, %r23;
	mov.u32 	%r24, %ctaid.x;
	mov.u32 	%r25, %ntid.x;
	mov.u32 	%r26, %tid.x;
	mad.lo.s32 	%r2, %r24, %r25, %r26;
	setp.ge.s32 	%p1, %r1, %r20;
	setp.ge.s32 	%p2, %r2, %r19;
	or.pred  	%p3, %p1, %p2;
	@%p3 bra 	$L__BB0_14;
	setp.lt.s32 	%p4, %r18, 1;
	mov.f32 	%f67, 0f00000000;
	@%p4 bra 	$L__BB0_13;
	mul.lo.s32 	%r3, %r18, %r1;
	and.b32  	%r4, %r18, 7;
	setp.lt.u32 	%p5, %r18, 8;
	mov.f32 	%f67, 0f00000000;
	mov.b32 	%r39, 0;
	@%p5 bra 	$L__BB0_5;
	and.b32  	%r39, %r18, 2147483640;
	neg.s32 	%r37, %r39;
	shl.b32 	%r7, %r19, 3;
	mul.wide.u32 	%rd9, %r3, 4;
	add.s64 	%rd10, %rd9, %rd2;
	add.s64 	%rd52, %rd10, 16;
	mov.f32 	%f67, 0f00000000;
	mul.wide.s32 	%rd13, %r19, 4;
	mov.u32 	%r36, %r2;
$L__BB0_4:
	.pragma "nounroll";
	ld.global.f32 	%f17, [%rd52+-16];
	mul.wide.s32 	%rd11, %r36, 4;
	add.s64 	%rd12, %rd1, %rd11;
	ld.global.f32 	%f18, [%rd12];
	fma.rn.f32 	%f19, %f17, %f18, %f67;
	ld.global.f32 	%f20, [%rd52+-12];
	add.s64 	%rd14, %rd12, %rd13;
	ld.global.f32 	%f21, [%rd14];
	fma.rn.f32 	%f22, %f20, %f21, %f19;
	ld.global.f32 	%f23, [%rd52+-8];
	add.s64 	%rd15, %rd14, %rd13;
	ld.global.f32 	%f24, [%rd15];
	fma.rn.f32 	%f25, %f23, %f24, %f22;
	ld.global.f32 	%f26, [%rd52+-4];
	add.s64 	%rd16, %rd15, %rd13;
	ld.global.f32 	%f27, [%rd16];
	fma.rn.f32 	%f28, %f26, %f27, %f25;
	ld.global.f32 	%f29, [%rd52];
	add.s64 	%rd17, %rd16, %rd13;
	ld.global.f32 	%f30, [%rd17];
	fma.rn.f32 	%f31, %f29, %f30, %f28;
	ld.global.f32 	%f32, [%rd52+4];
	add.s64 	%rd18, %rd17, %rd13;
	ld.global.f32 	%f33, [%rd18];
	fma.rn.f32 	%f34, %f32, %f33, %f31;
	ld.global.f32 	%f35, [%rd52+8];
	add.s64 	%rd19, %rd18, %rd13;
	ld.global.f32 	%f36, [%rd19];
	fma.rn.f32 	%f37, %f35, %f36, %f34;
	ld.global.f32 	%f38, [%rd52+12];
	add.s64 	%rd20, %rd19, %rd13;
	ld.global.f32 	%f39, [%rd20];
	fma.rn.f32 	%f67, %f38, %f39, %f37;
	add.s32 	%r37, %r37, 8;
	add.s32 	%r36, %r36, %r7;
	add.s64 	%rd52, %rd52, 32;
	setp.ne.s32 	%p6, %r37, 0;
	@%p6 bra 	$L__BB0_4;
$L__BB0_5:
	setp.eq.s32 	%p7, %r4, 0;
	@%p7 bra 	$L__BB0_13;
	and.b32  	%r13, %r18, 3;
	setp.lt.u32 	%p8, %r4, 4;
	@%p8 bra 	$L__BB0_8;
	add.s32 	%r28, %r39, %r3;
	mul.wide.u32 	%rd21, %r28, 4;
	add.s64 	%rd22, %rd2, %rd21;
	ld.global.f32 	%f41, [%rd22];
	mad.lo.s32 	%r29, %r39, %r19, %r2;
	mul.wide.s32 	%rd23, %r29, 4;
	add.s64 	%rd24, %rd1, %rd23;
	ld.global.f32 	%f42, [%rd24];
	fma.rn.f32 	%f43, %f41, %f42, %f67;
	cvt.u64.u32 	%rd25, %r3;
	cvt.u64.u32 	%rd26, %r39;
	add.s64 	%rd27, %rd26, %rd25;
	shl.b64 	%rd28, %rd27, 2;
	add.s64 	%rd29, %rd2, %rd28;
	ld.global.f32 	%f44, [%rd29+4];
	mul.wide.s32 	%rd30, %r19, 4;
	add.s64 	%rd31, %rd24, %rd30;
	ld.global.f32 	%f45, [%rd31];
	fma.rn.f32 	%f46, %f44, %f45, %f43;
	ld.global.f32 	%f47, [%rd29+8];
	add.s64 	%rd32, %rd31, %rd30;
	ld.global.f32 	%f48, [%rd32];
	fma.rn.f32 	%f49, %f47, %f48, %f46;
	ld.global.f32 	%f50, [%rd29+12];
	add.s64 	%rd33, %rd32, %rd30;
	ld.global.f32 	%f51, [%rd33];
	fma.rn.f32 	%f67, %f50, %f51, %f49;
	add.s32 	%r39, %r39, 4;
$L__BB0_8:
	setp.eq.s32 	%p9, %r13, 0;
	@%p9 bra 	$L__BB0_13;
	setp.eq.s32 	%p10, %r13, 1;
	@%p10 bra 	$L__BB0_11;
	add.s32 	%r30, %r39, %r3;
	mul.wide.u32 	%rd34, %r30, 4;
	add.s64 	%rd35, %rd2, %rd34;
	ld.global.f32 	%f53, [%rd35];
	mad.lo.s32 	%r31, %r39, %r19, %r2;
	mul.wide.s32 	%rd36, %r31, 4;
	add.s64 	%rd37, %rd1, %rd36;
	ld.global.f32 	%f54, [%rd37];
	fma.rn.f32 	%f55, %f53, %f54, %f67;
	cvt.u64.u32 	%rd38, %r3;
	cvt.u64.u32 	%rd39, %r39;
	add.s64 	%rd40, %rd39, %rd38;
	shl.b64 	%rd41, %rd40, 2;
	add.s64 	%rd42, %rd2, %rd41;
	ld.global.f32 	%f56, [%rd42+4];
	mul.wide.s32 	%rd43, %r19, 4;
	add.s64 	%rd44, %rd37, %rd43;
	ld.global.f32 	%f57, [%rd44];
	fma.rn.f32 	%f67, %f56, %f57, %f55;
	add.s32 	%r39, %r39, 2;
$L__BB0_11:
	and.b32  	%r32, %r18, 1;
	setp.eq.b32 	%p11, %r32, 1;
	not.pred 	%p12, %p11;
	@%p12 bra 	$L__BB0_13;
	add.s32 	%r33, %r39, %r3;
	mul.wide.u32 	%rd45, %r33, 4;
	add.s64 	%rd46, %rd2, %rd45;
	ld.global.f32 	%f58, [%rd46];
	mad.lo.s32 	%r34, %r39, %r19, %r2;
	mul.wide.s32 	%rd47, %r34, 4;
	add.s64 	%rd48, %rd1, %rd47;
	ld.global.f32 	%f59, [%rd48];
	fma.rn.f32 	%f67, %f58, %f59, %f67;
$L__BB0_13:
	mad.lo.s32 	%r35, %r19, %r1, %r2;
	cvta.to.global.u64 	%rd49, %rd6;
	mul.wide.s32 	%rd50, %r35, 4;
	add.s64 	%rd51, %rd49, %rd50;
	st.global.f32 	[%rd51], %f67;
$L__BB0_14:
	ret;

}


// ===== COMPILED SASS (sm_100) =====

	.target	sm_100

	.elftype	@"ET_EXEC"


//--------------------- .note.nv.tkinfo           --------------------------
	.section	.note.nv.tkinfo,"",@"SHT_NOTE"
	.sectionflags	@"SHF_NOTE_NV_TKINFO"
	.tkinfo
        /*0018*/ 	.word	0x00000002
        /*0030*/ 	.string	""
        /*0030*/ 	.string	"ptxas"
        /*0030*/ 	.string	"Cuda compilation tools, release 13.0, V13.0.88"
        /*0030*/ 	.string	"Build cuda_13.0.r13.0/compiler.36424714_0"
        /*0030*/ 	.string	"-arch sm_100 -m 64 "



//--------------------- .note.nv.cuinfo           --------------------------
	.section	.note.nv.cuinfo,"",@"SHT_NOTE"
	.sectionflags	@"SHF_NOTE_NV_CUINFO"
        /*0018*/ 	.short	0x0002
        /*001a*/ 	.short	0x0064
        /*001c*/ 	.short	0x0082
	.zero		2


//--------------------- .nv.info                  --------------------------
	.section	.nv.info,"",@"SHT_CUDA_INFO"
	.align	4


	//----- nvinfo : EIATTR_REGCOUNT
	.align		4
        /*0000*/ 	.byte	0x04, 0x2f
        /*0002*/ 	.short	(.L_1 - .L_0)
	.align		4
.L_0:
        /*0004*/ 	.word	index@(_Z11mat_mul_gpuPfS_S_iii)
        /*0008*/ 	.word	0x00000020


	//----- nvinfo : EIATTR_FRAME_SIZE
	.align		4
.L_1:
        /*000c*/ 	.byte	0x04, 0x11
        /*000e*/ 	.short	(.L_3 - .L_2)
	.align		4
.L_2:
        /*0010*/ 	.word	index@(_Z11mat_mul_gpuPfS_S_iii)
        /*0014*/ 	.word	0x00000000


	//----- nvinfo : EIATTR_MIN_STACK_SIZE
	.align		4
.L_3:
        /*0018*/ 	.byte	0x04, 0x12
        /*001a*/ 	.short	(.L_5 - .L_4)
	.align		4
.L_4:
        /*001c*/ 	.word	index@(_Z11mat_mul_gpuPfS_S_iii)
        /*0020*/ 	.word	0x00000000
.L_5:


//--------------------- .nv.compat                --------------------------
	.section	.nv.compat,"",@"SHT_CUDA_COMPAT_INFO"
	.align	4
        /*0000*/ 	.byte	0x02, 0x09, 0x00, 0x00, 0x02, 0x02, 0x01, 0x00, 0x02, 0x05, 0x05, 0x00, 0x03, 0x07, 0x01, 0x01
        /*0010*/ 	.byte	0x02, 0x03, 0x00, 0x00, 0x02, 0x06, 0x01, 0x00, 0x04, 0x0b, 0x08, 0x00, 0x09, 0x00, 0x00, 0x00
        /*0020*/ 	.byte	0x00, 0x00, 0x00, 0x00


//--------------------- .nv.info._Z11mat_mul_gpuPfS_S_iii --------------------------
	.section	.nv.info._Z11mat_mul_gpuPfS_S_iii,"",@"SHT_CUDA_INFO"
	.sectionflags	@""
	.align	4


	//----- nvinfo : EIATTR_CUDA_API_VERSION
	.align		4
        /*0000*/ 	.byte	0x04, 0x37
        /*0002*/ 	.short	(.L_7 - .L_6)
.L_6:
        /*0004*/ 	.word	0x00000082


	//----- nvinfo : EIATTR_KPARAM_INFO
	.align		4
.L_7:
        /*0008*/ 	.byte	0x04, 0x17
        /*000a*/ 	.short	(.L_9 - .L_8)
.L_8:
        /*000c*/ 	.word	0x00000000
        /*0010*/ 	.short	0x0005
        /*0012*/ 	.short	0x0020
        /*0014*/ 	.byte	0x00, 0xf0, 0x11, 0x00


	//----- nvinfo : EIATTR_KPARAM_INFO
	.align		4
.L_9:
        /*0018*/ 	.byte	0x04, 0x17
        /*001a*/ 	.short	(.L_11 - .L_10)
.L_10:
        /*001c*/ 	.word	0x00000000
        /*0020*/ 	.short	0x0004
        /*0022*/ 	.short	0x001c
        /*0024*/ 	.byte	0x00, 0xf0, 0x11, 0x00


	//----- nvinfo : EIATTR_KPARAM_INFO
	.align		4
.L_11:
        /*0028*/ 	.byte	0x04, 0x17
        /*002a*/ 	.short	(.L_13 - .L_12)
.L_12:
        /*002c*/ 	.word	0x00000000
        /*0030*/ 	.short	0x0003
        /*0032*/ 	.short	0x0018
        /*0034*/ 	.byte	0x00, 0xf0, 0x11, 0x00


	//----- nvinfo : EIATTR_KPARAM_INFO
	.align		4
.L_13:
        /*0038*/ 	.byte	0x04, 0x17
        /*003a*/ 	.short	(.L_15 - .L_14)
.L_14:
        /*003c*/ 	.word	0x00000000
        /*0040*/ 	.short	0x0002
        /*0042*/ 	.short	0x0010
        /*0044*/ 	.byte	0x00, 0xf5, 0x21, 0x00


	//----- nvinfo : EIATTR_KPARAM_INFO
	.align		4
.L_15:
        /*0048*/ 	.byte	0x04, 0x17
        /*004a*/ 	.short	(.L_17 - .L_16)
.L_16:
        /*004c*/ 	.word	0x00000000
        /*0050*/ 	.short	0x0001
        /*0052*/ 	.short	0x0008
        /*0054*/ 	.byte	0x00, 0xf5, 0x21, 0x00


	//----- nvinfo : EIATTR_KPARAM_INFO
	.align		4
.L_17:
        /*0058*/ 	.byte	0x04, 0x17
        /*005a*/ 	.short	(.L_19 - .L_18)
.L_18:
        /*005c*/ 	.word	0x00000000
        /*0060*/ 	.short	0x0000
        /*0062*/ 	.short	0x0000
        /*0064*/ 	.byte	0x00, 0xf5, 0x21, 0x00


	//----- nvinfo : EIATTR_SPARSE_MMA_MASK
	.align		4
.L_19:
        /*0068*/ 	.byte	0x03, 0x50
        /*006a*/ 	.short	0x0000


	//----- nvinfo : EIATTR_MAXREG_COUNT
	.align		4
        /*006c*/ 	.byte	0x03, 0x1b
        /*006e*/ 	.short	0x00ff


	//----- nvinfo : EIATTR_MERCURY_ISA_VERSION
	.align		4
        /*0070*/ 	.byte	0x03, 0x5f
        /*0072*/ 	.short	0x0101


	//----- nvinfo : EIATTR_VRC_CTA_INIT_COUNT
	.align		4
        /*0074*/ 	.byte	0x02, 0x4a
	.zero		1
	.zero		1


	//----- nvinfo : EIATTR_EXIT_INSTR_OFFSETS
	.align		4
        /*0078*/ 	.byte	0x04, 0x1c
        /*007a*/ 	.short	(.L_21 - .L_20)


	//   ....[0]....
.L_20:
        /*007c*/ 	.word	0x000000d0


	//   ....[1]....
        /*0080*/ 	.word	0x000008f0


	//----- nvinfo : EIATTR_CBANK_PARAM_SIZE
	.align		4
.L_21:
        /*0084*/ 	.byte	0x03, 0x19
        /*0086*/ 	.short	0x0024


	//----- nvinfo : EIATTR_PARAM_CBANK
	.align		4
        /*0088*/ 	.byte	0x04, 0x0a
        /*008a*/ 	.short	(.L_23 - .L_22)
	.align		4
.L_22:
        /*008c*/ 	.word	index@(.nv.constant0._Z11mat_mul_gpuPfS_S_iii)
        /*0090*/ 	.short	0x0380
        /*0092*/ 	.short	0x0024


	//----- nvinfo : EIATTR_SW_WAR
	.align		4
.L_23:
        /*0094*/ 	.byte	0x04, 0x36
        /*0096*/ 	.short	(.L_25 - .L_24)
.L_24:
        /*0098*/ 	.word	0x00000008
.L_25:


//--------------------- .nv.callgraph             --------------------------
	.section	.nv.callgraph,"",@"SHT_CUDA_CALLGRAPH"
	.align	4
	.sectionentsize	8
	.align		4
        /*0000*/ 	.word	0x00000000
	.align		4
        /*0004*/ 	.word	0xffffffff
	.align		4
        /*0008*/ 	.word	0x00000000
	.align		4
        /*000c*/ 	.word	0xfffffffe
	.align		4
        /*0010*/ 	.word	0x00000000
	.align		4
        /*0014*/ 	.word	0xfffffffd
	.align		4
        /*0018*/ 	.word	0x00000000
	.align		4
        /*001c*/ 	.word	0xfffffffc


//--------------------- .text._Z11mat_mul_gpuPfS_S_iii --------------------------
	.section	.text._Z11mat_mul_gpuPfS_S_iii,"ax",@progbits
	.align	128
        .global         _Z11mat_mul_gpuPfS_S_iii
        .type           _Z11mat_mul_gpuPfS_S_iii,@function
        .size           _Z11mat_mul_gpuPfS_S_iii,(.L_x_5 - _Z11mat_mul_gpuPfS_S_iii)
        .other          _Z11mat_mul_gpuPfS_S_iii,@"STO_CUDA_ENTRY STV_DEFAULT"
_Z11mat_mul_gpuPfS_S_iii:
.text._Z11mat_mul_gpuPfS_S_iii:
[----:B------:R-:W-:Y:S01]  /*0000*/  LDC R1, c[0x0][0x37c] ;  /* 0x0000df00ff017b82 */ /* 0x000fe20000000800 */
[----:B------:R-:W0:Y:S07]  /*0010*/  S2R R5, SR_TID.X ;  /* 0x0000000000057919 */ /* 0x000e2e0000002100 */
[----:B------:R-:W1:Y:S01]  /*0020*/  LDC R16, c[0x0][0x364] ;  /* 0x0000d900ff107b82 */ /* 0x000e620000000800 */
[----:B------:R-:W2:Y:S01]  /*0030*/  LDCU UR6, c[0x0][0x398] ;  /* 0x00007300ff0677ac */ /* 0x000ea20008000800 */
[----:B------:R-:W1:Y:S06]  /*0040*/  S2R R3, SR_TID.Y ;  /* 0x0000000000037919 */ /* 0x000e6c0000002200 */
[----:B------:R-:W0:Y:S08]  /*0050*/  S2UR UR5, SR_CTAID.X ;  /* 0x00000000000579c3 */ /* 0x000e300000002500 */
[----:B------:R-:W0:Y:S08]  /*0060*/  LDC R0, c[0x0][0x360] ;  /* 0x0000d800ff007b82 */ /* 0x000e300000000800 */
[----:B------:R-:W1:Y:S08]  /*0070*/  S2UR UR4, SR_CTAID.Y ;  /* 0x00000000000479c3 */ /* 0x000e700000002600 */
[----:B------:R-:W3:Y:S01]  /*0080*/  LDC R17, c[0x0][0x3a0] ;  /* 0x0000e800ff117b82 */ /* 0x000ee20000000800 */
[----:B0-----:R-:W-:-:S02]  /*0090*/  IMAD R0, R0, UR5, R5 ;  /* 0x0000000500007c24 */ /* 0x001fc4000f8e0205 */
[----:B-1----:R-:W-:-:S03]  /*00a0*/  IMAD R16, R16, UR4, R3 ;  /* 0x0000000410107c24 */ /* 0x002fc6000f8e0203 */
[----:B---3--:R-:W-:-:S04]  /*00b0*/  ISETP.GE.AND P0, PT, R0, R17, PT ;  /* 0x000000110000720c */ /* 0x008fc80003f06270 */
[----:B--2---:R-:W-:-:S13]  /*00c0*/  ISETP.GE.OR P0, PT, R16, UR6, P0 ;  /* 0x0000000610007c0c */ /* 0x004fda0008706670 */
[----:B------:R-:W-:Y:S05]  /*00d0*/  @P0 EXIT ;  /* 0x000000000000094d */ /* 0x000fea0003800000 */
[----:B------:R-:W0:Y:S01]  /*00e0*/  LDC R19, c[0x0][0x39c] ;  /* 0x0000e700ff137b82 */ /* 0x000e220000000800 */
[----:B------:R-:W1:Y:S01]  /*00f0*/  LDCU.64 UR4, c[0x0][0x358] ;  /* 0x00006b00ff0477ac */ /* 0x000e620008000a00 */
[----:B------:R-:W-:Y:S01]  /*0100*/  HFMA2 R24, -RZ, RZ, 0, 0 ;  /* 0x00000000ff187431 */ /* 0x000fe200000001ff */
[----:B0-----:R-:W-:-:S13]  /*0110*/  ISETP.GE.AND P0, PT, R19, 0x1, PT ;  /* 0x000000011300780c */ /* 0x001fda0003f06270 */
[----:B-1----:R-:W-:Y:S05]  /*0120*/  @!P0 BRA `(.L_x_0) ;  /* 0x0000000400e08947 */ /* 0x002fea0003800000 */
[C---:B------:R-:W-:Y:S01]  /*0130*/  ISETP.GE.U32.AND P1, PT, R19.reuse, 0x8, PT ;  /* 0x000000081300780c */ /* 0x040fe20003f26070 */
[----:B------:R-:W-:Y:S01]  /*0140*/  IMAD R20, R16, R19, RZ ;  /* 0x0000001310147224 */ /* 0x000fe200078e02ff */
[----:B------:R-:W-:Y:S02]  /*0150*/  LOP3.LUT R27, R19, 0x7, RZ, 0xc0, !PT ;  /* 0x00000007131b7812 */ /* 0x000fe400078ec0ff */
[----:B------:R-:W-:Y:S02]  /*0160*/  MOV R24, RZ ;  /* 0x000000ff00187202 */ /* 0x000fe40000000f00 */
[----:B------:R-:W-:Y:S02]  /*0170*/  ISETP.NE.AND P0, PT, R27, RZ, PT ;  /* 0x000000ff1b00720c */ /* 0x000fe40003f05270 */
[----:B------:R-:W-:-:S05]  /*0180*/  MOV R21, RZ ;  /* 0x000000ff00157202 */ /* 0x000fca0000000f00 */
[----:B------:R-:W-:Y:S06]  /*0190*/  @!P1 BRA `(.L_x_1) ;  /* 0x0000000000c49947 */ /* 0x000fec0003800000 */
[----:B------:R-:W0:Y:S01]  /*01a0*/  LDC.64 R2, c[0x0][0x380] ;  /* 0x0000e000ff027b82 */ /* 0x000e220000000a00 */
[----:B------:R-:W-:Y:S02]  /*01b0*/  LOP3.LUT R21, R19, 0x7ffffff8, RZ, 0xc0, !PT ;  /* 0x7ffffff813157812 */ /* 0x000fe400078ec0ff */
[----:B------:R-:W-:Y:S02]  /*01c0*/  MOV R24, RZ ;  /* 0x000000ff00187202 */ /* 0x000fe40000000f00 */
[----:B------:R-:W-:Y:S02]  /*01d0*/  MOV R18, R0 ;  /* 0x0000000000127202 */ /* 0x000fe40000000f00 */
[----:B------:R-:W-:Y:S01]  /*01e0*/  IADD3 R22, PT, PT, -R21, RZ, RZ ;  /* 0x000000ff15167210 */ /* 0x000fe20007ffe1ff */
[----:B0-----:R-:W-:-:S03]  /*01f0*/  IMAD.WIDE.U32 R2, R20, 0x4, R2 ;  /* 0x0000000414027825 */ /* 0x001fc600078e0002 */
[----:B------:R-:W-:-:S04]  /*0200*/  IADD3 R4, P1, PT, R2, 0x10, RZ ;  /* 0x0000001002047810 */ /* 0x000fc80007f3e0ff */
[----:B------:R-:W-:-:S09]  /*0210*/  IADD3.X R5, PT, PT, RZ, R3, RZ, P1, !PT ;  /* 0x00000003ff057210 */ /* 0x000fd20000ffe4ff */
.L_x_2:
[----:B------:R-:W0:Y:S01]  /*0220*/  LDC.64 R14, c[0x0][0x388] ;  /* 0x0000e200ff0e7b82 */ /* 0x000e220000000a00 */
[----:B------:R-:W-:Y:S02]  /*0230*/  MOV R2, R4 ;  /* 0x0000000400027202 */ /* 0x000fe40000000f00 */
[----:B------:R-:W-:-:S05]  /*0240*/  MOV R3, R5 ;  /* 0x0000000500037202 */ /* 0x000fca0000000f00 */
[----:B------:R-:W2:Y:S04]  /*0250*/  LDG.E R25, desc[UR4][R2.64+-0x10] ;  /* 0xfffff00402197981 */ /* 0x000ea8000c1e1900 */
[----:B------:R-:W3:Y:S04]  /*0260*/  LDG.E R23, desc[UR4][R2.64+-0xc] ;  /* 0xfffff40402177981 */ /* 0x000ee8000c1e1900 */
[----:B------:R-:W4:Y:S04]  /*0270*/  LDG.E R29, desc[UR4][R2.64+-0x8] ;  /* 0xfffff804021d7981 */ /* 0x000f28000c1e1900 */
[----:B------:R-:W5:Y:S01]  /*0280*/  LDG.E R28, desc[UR4][R2.64+-0x4] ;  /* 0xfffffc04021c7981 */ /* 0x000f62000c1e1900 */
[----:B0-----:R-:W-:-:S05]  /*0290*/  IMAD.WIDE R14, R18, 0x4, R14 ;  /* 0x00000004120e7825 */ /* 0x001fca00078e020e */
[----:B------:R0:W2:Y:S01]  /*02a0*/  LDG.E R26, desc[UR4][R14.64] ;  /* 0x000000040e1a7981 */ /* 0x0000a2000c1e1900 */
[----:B------:R-:W-:-:S04]  /*02b0*/  IMAD.WIDE R12, R17, 0x4, R14 ;  /* 0x00000004110c7825 */ /* 0x000fc800078e020e */
[C---:B------:R-:W-:Y:S02]  /*02c0*/  IMAD.WIDE R4, R17.reuse, 0x4, R12 ;  /* 0x0000000411047825 */ /* 0x040fe400078e020c */
[----:B------:R-:W3:Y:S02]  /*02d0*/  LDG.E R12, desc[UR4][R12.64] ;  /* 0x000000040c0c7981 */ /* 0x000ee4000c1e1900 */
[C---:B------:R-:W-:Y:S02]  /*02e0*/  IMAD.WIDE R8, R17.reuse, 0x4, R4 ;  /* 0x0000000411087825 */ /* 0x040fe400078e0204 */
[----:B------:R-:W4:Y:S02]  /*02f0*/  LDG.E R4, desc[UR4][R4.64] ;  /* 0x0000000404047981 */ /* 0x000f24000c1e1900 */
[C---:B------:R-:W-:Y:S02]  /*0300*/  IMAD.WIDE R6, R17.reuse, 0x4, R8 ;  /* 0x0000000411067825 */ /* 0x040fe400078e0208 */
[----:B------:R-:W5:Y:S02]  /*0310*/  LDG.E R8, desc[UR4][R8.64] ;  /* 0x0000000408087981 */ /* 0x000f64000c1e1900 */
[----:B------:R-:W-:-:S02]  /*0320*/  IMAD.WIDE R10, R17, 0x4, R6 ;  /* 0x00000004110a7825 */ /* 0x000fc400078e0206 */
[----:B------:R-:W5:Y:S04]  /*0330*/  LDG.E R5, desc[UR4][R2.64] ;  /* 0x0000000402057981 */ /* 0x000f68000c1e1900 */
[----:B------:R-:W5:Y:S01]  /*0340*/  LDG.E R6, desc[UR4][R6.64] ;  /* 0x0000000406067981 */ /* 0x000f62000c1e1900 */
[----:B0-----:R-:W-:-:S03]  /*0350*/  IMAD.WIDE R14, R17, 0x4, R10 ;  /* 0x00000004110e7825 */ /* 0x001fc600078e020a */
[----:B------:R-:W5:Y:S04]  /*0360*/  LDG.E R10, desc[UR4][R10.64] ;  /* 0x000000040a0a7981 */ /* 0x000f68000c1e1900 */
[----:B------:R-:W5:Y:S04]  /*0370*/  LDG.E R13, desc[UR4][R14.64] ;  /* 0x000000040e0d7981 */ /* 0x000f68000c1e1900 */
[----:B------:R-:W5:Y:S04]  /*0380*/  LDG.E R7, desc[UR4][R2.64+0x4] ;  /* 0x0000040402077981 */ /* 0x000f68000c1e1900 */
[----:B------:R-:W5:Y:S01]  /*0390*/  LDG.E R9, desc[UR4][R2.64+0xc] ;  /* 0x00000c0402097981 */ /* 0x000f62000c1e1900 */
[----:B--2---:R-:W-:Y:S01]  /*03a0*/  FFMA R26, R25, R26, R24 ;  /* 0x0000001a191a7223 */ /* 0x004fe20000000018 */
[----:B------:R-:W-:-:S02]  /*03b0*/  IMAD.WIDE R24, R17, 0x4, R14 ;  /* 0x0000000411187825 */ /* 0x000fc400078e020e */
[----:B------:R-:W2:Y:S04]  /*03c0*/  LDG.E R14, desc[UR4][R2.64+0x8] ;  /* 0x00000804020e7981 */ /* 0x000ea8000c1e1900 */
[----:B------:R-:W2:Y:S01]  /*03d0*/  LDG.E R24, desc[UR4][R24.64] ;  /* 0x0000000418187981 */ /* 0x000ea2000c1e1900 */
[----:B---3--:R-:W-:Y:S01]  /*03e0*/  FFMA R12, R23, R12, R26 ;  /* 0x0000000c170c7223 */ /* 0x008fe2000000001a */
[----:B------:R-:W-:-:S03]  /*03f0*/  IADD3 R22, PT, PT, R22, 0x8, RZ ;  /* 0x0000000816167810 */ /* 0x000fc60007ffe0ff */
[----:B----4-:R-:W-:Y:S01]  /*0400*/  FFMA R29, R29, R4, R12 ;  /* 0x000000041d1d7223 */ /* 0x010fe2000000000c */
[----:B------:R-:W-:-:S03]  /*0410*/  ISETP.NE.AND P1, PT, R22, RZ, PT ;  /* 0x000000ff1600720c */ /* 0x000fc60003f25270 */
[----:B-----5:R-:W-:Y:S01]  /*0420*/  FFMA R8, R28, R8, R29 ;  /* 0x000000081c087223 */ /* 0x020fe2000000001d */
[----:B------:R-:W-:-:S03]  /*0430*/  IADD3 R4, P2, PT, R2, 0x20, RZ ;  /* 0x0000002002047810 */ /* 0x000fc60007f5e0ff */
[----:B------:R-:W-:Y:S01]  /*0440*/  FFMA R6, R5, R6, R8 ;  /* 0x0000000605067223 */ /* 0x000fe20000000008 */
[----:B------:R-:W-:Y:S02]  /*0450*/  IADD3.X R5, PT, PT, RZ, R3, RZ, P2, !PT ;  /* 0x00000003ff057210 */ /* 0x000fe400017fe4ff */
[----:B------:R-:W-:Y:S01]  /*0460*/  LEA R18, R17, R18, 0x3 ;  /* 0x0000001211127211 */ /* 0x000fe200078e18ff */
[----:B------:R-:W-:-:S04]  /*0470*/  FFMA R7, R7, R10, R6 ;  /* 0x0000000a07077223 */ /* 0x000fc80000000006 */
[----:B--2---:R-:W-:-:S04]  /*0480*/  FFMA R14, R14, R13, R7 ;  /* 0x0000000d0e0e7223 */ /* 0x004fc80000000007 */
[----:B------:R-:W-:Y:S01]  /*0490*/  FFMA R24, R9, R24, R14 ;  /* 0x0000001809187223 */ /* 0x000fe2000000000e */
[----:B------:R-:W-:Y:S06]  /*04a0*/  @P1 BRA `(.L_x_2) ;  /* 0xfffffffc005c1947 */ /* 0x000fec000383ffff */
.L_x_1:
[----:B------:R-:W-:Y:S05]  /*04b0*/  @!P0 BRA `(.L_x_0) ;  /* 0x0000000000fc8947 */ /* 0x000fea0003800000 */
[----:B------:R-:W-:Y:S02]  /*04c0*/  ISETP.GE.U32.AND P1, PT, R27, 0x4, PT ;  /* 0x000000041b00780c */ /* 0x000fe40003f26070 */
[----:B------:R-:W-:-:S04]  /*04d0*/  LOP3.LUT R14, R19, 0x3, RZ, 0xc0, !PT ;  /* 0x00000003130e7812 */ /* 0x000fc800078ec0ff */
[----:B------:R-:W-:-:S07]  /*04e0*/  ISETP.NE.AND P0, PT, R14, RZ, PT ;  /* 0x000000ff0e00720c */ /* 0x000fce0003f05270 */
[----:B------:R-:W-:Y:S06]  /*04f0*/  @!P1 BRA `(.L_x_3) ;  /* 0x00000000006c9947 */ /* 0x000fec0003800000 */
[----:B------:R-:W0:Y:S01]  /*0500*/  LDC.64 R4, c[0x0][0x388] ;  /* 0x0000e200ff047b82 */ /* 0x000e220000000a00 */
[----:B------:R-:W1:Y:S01]  /*0510*/  LDCU.64 UR6, c[0x0][0x380] ;  /* 0x00007000ff0677ac */ /* 0x000e620008000a00 */
[----:B------:R-:W-:Y:S01]  /*0520*/  IMAD R7, R21, R17, R0 ;  /* 0x0000001115077224 */ /* 0x000fe200078e0200 */
[CC--:B------:R-:W-:Y:S02]  /*0530*/  IADD3 R3, PT, PT, R20.reuse, R21.reuse, RZ ;  /* 0x0000001514037210 */ /* 0x0c0fe40007ffe0ff */
[----:B------:R-:W-:-:S03]  /*0540*/  IADD3 R8, P1, PT, R20, R21, RZ ;  /* 0x0000001514087210 */ /* 0x000fc60007f3e0ff */
[----:B------:R-:W2:Y:S01]  /*0550*/  LDC.64 R12, c[0x0][0x380] ;  /* 0x0000e000ff0c7b82 */ /* 0x000ea20000000a00 */
[----:B0-----:R-:W-:-:S04]  /*0560*/  IMAD.WIDE R4, R7, 0x4, R4 ;  /* 0x0000000407047825 */ /* 0x001fc800078e0204 */
[----:B------:R-:W-:Y:S02]  /*0570*/  IMAD.WIDE R6, R17, 0x4, R4 ;  /* 0x0000000411067825 */ /* 0x000fe400078e0204 */
[----:B------:R-:W3:Y:S02]  /*0580*/  LDG.E R4, desc[UR4][R4.64] ;  /* 0x0000000404047981 */ /* 0x000ee4000c1e1900 */
[----:B--2---:R-:W-:Y:S01]  /*0590*/  IMAD.WIDE.U32 R12, R3, 0x4, R12 ;  /* 0x00000004030c7825 */ /* 0x004fe200078e000c */
[----:B------:R-:W-:Y:S02]  /*05a0*/  IADD3.X R3, PT, PT, RZ, RZ, RZ, P1, !PT ;  /* 0x000000ffff037210 */ /* 0x000fe40000ffe4ff */
[----:B-1----:R-:W-:-:S03]  /*05b0*/  LEA R2, P1, R8, UR6, 0x2 ;  /* 0x0000000608027c11 */ /* 0x002fc6000f8210ff */
[----:B------:R-:W3:Y:S01]  /*05c0*/  LDG.E R13, desc[UR4][R12.64] ;  /* 0x000000040c0d7981 */ /* 0x000ee2000c1e1900 */
[----:B------:R-:W-:Y:S01]  /*05d0*/  LEA.HI.X R3, R8, UR7, R3, 0x2, P1 ;  /* 0x0000000708037c11 */ /* 0x000fe200088f1403 */
[C---:B------:R-:W-:Y:S02]  /*05e0*/  IMAD.WIDE R8, R17.reuse, 0x4, R6 ;  /* 0x0000000411087825 */ /* 0x040fe400078e0206 */
[----:B------:R-:W2:Y:S04]  /*05f0*/  LDG.E R6, desc[UR4][R6.64] ;  /* 0x0000000406067981 */ /* 0x000ea8000c1e1900 */
[----:B------:R-:W2:Y:S01]  /*0600*/  LDG.E R15, desc[UR4][R2.64+0x4] ;  /* 0x00000404020f7981 */ /* 0x000ea2000c1e1900 */
[----:B------:R-:W-:-:S03]  /*0610*/  IMAD.WIDE R10, R17, 0x4, R8 ;  /* 0x00000004110a7825 */ /* 0x000fc600078e0208 */
[----:B------:R-:W4:Y:S04]  /*0620*/  LDG.E R22, desc[UR4][R8.64] ;  /* 0x0000000408167981 */ /* 0x000f28000c1e1900 */
[----:B------:R-:W4:Y:S04]  /*0630*/  LDG.E R18, desc[UR4][R2.64+0x8] ;  /* 0x0000080402127981 */ /* 0x000f28000c1e1900 */
[----:B------:R-:W5:Y:S04]  /*0640*/  LDG.E R26, desc[UR4][R2.64+0xc] ;  /* 0x00000c04021a7981 */ /* 0x000f68000c1e1900 */
[----:B------:R-:W5:Y:S01]  /*0650*/  LDG.E R10, desc[UR4][R10.64] ;  /* 0x000000040a0a7981 */ /* 0x000f62000c1e1900 */
[----:B------:R-:W-:Y:S01]  /*0660*/  IADD3 R21, PT, PT, R21, 0x4, RZ ;  /* 0x0000000415157810 */ /* 0x000fe20007ffe0ff */
[----:B---3--:R-:W-:-:S04]  /*0670*/  FFMA R24, R13, R4, R24 ;  /* 0x000000040d187223 */ /* 0x008fc80000000018 */
[----:B--2---:R-:W-:-:S04]  /*0680*/  FFMA R15, R15, R6, R24 ;  /* 0x000000060f0f7223 */ /* 0x004fc80000000018 */
[----:B----4-:R-:W-:-:S04]  /*0690*/  FFMA R15, R18, R22, R15 ;  /* 0x00000016120f7223 */ /* 0x010fc8000000000f */
[----:B-----5:R-:W-:-:S07]  /*06a0*/  FFMA R24, R26, R10, R15 ;  /* 0x0000000a1a187223 */ /* 0x020fce000000000f */
.L_x_3:
[----:B------:R-:W-:Y:S05]  /*06b0*/  @!P0 BRA `(.L_x_0) ;  /* 0x00000000007c8947 */ /* 0x000fea0003800000 */
[----:B------:R-:W-:Y:S01]  /*06c0*/  ISETP.NE.AND P1, PT, R14, 0x1, PT ;  /* 0x000000010e00780c */ /* 0x000fe20003f25270 */
[----:B------:R-:W0:Y:S01]  /*06d0*/  LDC.64 R10, c[0x0][0x380] ;  /* 0x0000e000ff0a7b82 */ /* 0x000e220000000a00 */
[----:B------:R-:W-:-:S04]  /*06e0*/  LOP3.LUT R19, R19, 0x1, RZ, 0xc0, !PT ;  /* 0x0000000113137812 */ /* 0x000fc800078ec0ff */
[----:B------:R-:W-:-:S03]  /*06f0*/  ISETP.NE.U32.AND P0, PT, R19, 0x1, PT ;  /* 0x000000011300780c */ /* 0x000fc60003f05070 */
[----:B------:R-:W1:Y:S04]  /*0700*/  LDC.64 R8, c[0x0][0x388] ;  /* 0x0000e200ff087b82 */ /* 0x000e680000000a00 */
[CC--:B------:R-:W-:Y:S02]  /*0710*/  @P1 IADD3 R13, PT, PT, R20.reuse, R21.reuse, RZ ;  /* 0x00000015140d1210 */ /* 0x0c0fe40007ffe0ff */
[----:B------:R-:W-:Y:S02]  /*0720*/  @P1 IADD3 R12, P2, PT, R20, R21, RZ ;  /* 0x00000015140c1210 */ /* 0x000fe40007f5e0ff */
[----:B------:R-:W2:Y:S02]  /*0730*/  @P1 LDC.64 R2, c[0x0][0x380] ;  /* 0x0000e000ff021b82 */ /* 0x000ea40000000a00 */
[----:B------:R-:W-:-:S06]  /*0740*/  @P1 IADD3.X R14, PT, PT, RZ, RZ, RZ, P2, !PT ;  /* 0x000000ffff0e1210 */ /* 0x000fcc00017fe4ff */
[----:B------:R-:W3:Y:S01]  /*0750*/  LDC.64 R4, c[0x0][0x380] ;  /* 0x0000e000ff047b82 */ /* 0x000ee20000000a00 */
[----:B0-----:R-:W-:-:S04]  /*0760*/  @P1 IMAD.WIDE.U32 R10, R13, 0x4, R10 ;  /* 0x000000040d0a1825 */ /* 0x001fc800078e000a */
[C---:B------:R-:W-:Y:S01]  /*0770*/  @P1 IMAD R13, R21.reuse, R17, R0 ;  /* 0x00000011150d1224 */ /* 0x040fe200078e0200 */
[----:B------:R-:W-:Y:S01]  /*0780*/  @P1 IADD3 R21, PT, PT, R21, 0x2, RZ ;  /* 0x0000000215151810 */ /* 0x000fe20007ffe0ff */
[----:B------:R-:W4:Y:S01]  /*0790*/  @P1 LDG.E R11, desc[UR4][R10.64] ;  /* 0x000000040a0b1981 */ /* 0x000f22000c1e1900 */
[----:B------:R-:W0:Y:S01]  /*07a0*/  LDC.64 R6, c[0x0][0x388] ;  /* 0x0000e200ff067b82 */ /* 0x000e220000000a00 */
[----:B-1----:R-:W-:Y:S01]  /*07b0*/  @P1 IMAD.WIDE R8, R13, 0x4, R8 ;  /* 0x000000040d081825 */ /* 0x002fe200078e0208 */
[----:B------:R-:W-:Y:S02]  /*07c0*/  @!P0 IADD3 R15, PT, PT, R20, R21, RZ ;  /* 0x00000015140f8210 */ /* 0x000fe40007ffe0ff */
[----:B--2---:R-:W-:Y:S01]  /*07d0*/  @P1 LEA R2, P2, R12, R2, 0x2 ;  /* 0x000000020c021211 */ /* 0x004fe200078410ff */
[----:B------:R-:W-:-:S03]  /*07e0*/  @!P0 IMAD R21, R21, R17, R0 ;  /* 0x0000001115158224 */ /* 0x000fc600078e0200 */
[----:B------:R-:W-:Y:S01]  /*07f0*/  @P1 LEA.HI.X R3, R12, R3, R14, 0x2, P2 ;  /* 0x000000030c031211 */ /* 0x000fe200010f140e */
[----:B------:R-:W-:Y:S01]  /*0800*/  @P1 IMAD.WIDE R12, R17, 0x4, R8 ;  /* 0x00000004110c1825 */ /* 0x000fe200078e0208 */
[----:B------:R-:W4:Y:S03]  /*0810*/  @P1 LDG.E R14, desc[UR4][R8.64] ;  /* 0x00000004080e1981 */ /* 0x000f26000c1e1900 */
[----:B---3--:R-:W-:Y:S01]  /*0820*/  @!P0 IMAD.WIDE.U32 R4, R15, 0x4, R4 ;  /* 0x000000040f048825 */ /* 0x008fe200078e0004 */
[----:B------:R-:W2:Y:S04]  /*0830*/  @P1 LDG.E R2, desc[UR4][R2.64+0x4] ;  /* 0x0000040402021981 */ /* 0x000ea8000c1e1900 */
[----:B------:R-:W2:Y:S01]  /*0840*/  @P1 LDG.E R12, desc[UR4][R12.64] ;  /* 0x000000040c0c1981 */ /* 0x000ea2000c1e1900 */
[----:B0-----:R-:W-:-:S03]  /*0850*/  @!P0 IMAD.WIDE R6, R21, 0x4, R6 ;  /* 0x0000000415068825 */ /* 0x001fc600078e0206 */
[----:B------:R-:W3:Y:S04]  /*0860*/  @!P0 LDG.E R5, desc[UR4][R4.64] ;  /* 0x0000000404058981 */ /* 0x000ee8000c1e1900 */
[----:B------:R-:W3:Y:S01]  /*0870*/  @!P0 LDG.E R6, desc[UR4][R6.64] ;  /* 0x0000000406068981 */ /* 0x000ee2000c1e1900 */
[----:B----4-:R-:W-:-:S04]  /*0880*/  @P1 FFMA R11, R11, R14, R24 ;  /* 0x0000000e0b0b1223 */ /* 0x010fc80000000018 */
[----:B--2---:R-:W-:-:S04]  /*0890*/  @P1 FFMA R24, R2, R12, R11 ;  /* 0x0000000c02181223 */ /* 0x004fc8000000000b */
[----:B---3--:R-:W-:-:S07]  /*08a0*/  @!P0 FFMA R24, R5, R6, R24 ;  /* 0x0000000605188223 */ /* 0x008fce0000000018 */
.L_x_0:
[----:B------:R-:W0:Y:S01]  /*08b0*/  LDC.64 R2, c[0x0][0x390] ;  /* 0x0000e400ff027b82 */ /* 0x000e220000000a00 */
[----:B------:R-:W-:-:S04]  /*08c0*/  IMAD R17, R16, R17, R0 ;  /* 0x0000001110117224 */ /* 0x000fc800078e0200 */
[----:B0-----:R-:W-:-:S05]  /*08d0*/  IMAD.WIDE R2, R17, 0x4, R2 ;  /* 0x0000000411027825 */ /* 0x001fca00078e0202 */
[----:B------:R-:W-:Y:S01]  /*08e0*/  STG.E desc[UR4][R2.64], R24 ;  /* 0x0000001802007986 */ /* 0x000fe2000c101904 */
[----:B------:R-:W-:Y:S05]  /*08f0*/  EXIT ;  /* 0x000000000000794d */ /* 0x000fea0003800000 */
.L_x_4:
[----:B------:R-:W-:-:S00]  /*0900*/  BRA `(.L_x_4) ;  /* 0xfffffffc00fc7947 */ /* 0x000fc0000383ffff */
[----:B------:R-:W-:-:S00]  /*0910*/  NOP ;  /* 0x0000000000007918 */ /* 0x000fc00000000000 */
        /* <DEDUP_REMOVED lines=14> */
.L_x_5:


//--------------------- .nv.shared.reserved.0     --------------------------
	.section	.nv.shared.reserved.0,"aw",@nobits
	.weak		__nv_reservedSMEM_offset_0_alias
	.size		__nv_reservedSMEM_offset_0_alias, 0, 64
	.other		__nv_reservedSMEM_offset_0_alias,@"STO_CUDA_RESERVED_SHARED STV_DEFAULT"
__nv_reservedSMEM_offset_0_alias:
	.zero		0
	.zero		64


//--------------------- .nv.constant0._Z11mat_mul_gpuPfS_S_iii --------------------------
	.section	.nv.constant0._Z11mat_mul_gpuPfS_S_iii,"a",@progbits
	.sectionflags	@""
	.align	4
.nv.constant0._Z11mat_mul_gpuPfS_S_iii:
	.zero		932


//--------------------- SYMBOLS --------------------------

	.type		.nv.reservedSmem.offset0,@object
	.size		.nv.reservedSmem.offset0,0x4
